//
// Generated by NVIDIA NVVM Compiler
//
// Compiler Build ID: CL-36424714
// Cuda compilation tools, release 13.0, V13.0.88
// Based on NVVM 20.0.0
//

.version 9.0
.target sm_100
.address_size 64

	// .globl	_Z27baseline_approx_kernel_fp32PKfS0_Pfiii

.visible .entry _Z27baseline_approx_kernel_fp32PKfS0_Pfiii(
	.param .u64 .ptr .align 1 _Z27baseline_approx_kernel_fp32PKfS0_Pfiii_param_0,
	.param .u64 .ptr .align 1 _Z27baseline_approx_kernel_fp32PKfS0_Pfiii_param_1,
	.param .u64 .ptr .align 1 _Z27baseline_approx_kernel_fp32PKfS0_Pfiii_param_2,
	.param .u32 _Z27baseline_approx_kernel_fp32PKfS0_Pfiii_param_3,
	.param .u32 _Z27baseline_approx_kernel_fp32PKfS0_Pfiii_param_4,
	.param .u32 _Z27baseline_approx_kernel_fp32PKfS0_Pfiii_param_5
)
{
	.reg .pred 	%p<58>;
	.reg .b32 	%r<161>;
	.reg .b32 	%f<143>;
	.reg .b64 	%rd<53>;

	ld.param.u64 	%rd21, [_Z27baseline_approx_kernel_fp32PKfS0_Pfiii_param_0];
	ld.param.u64 	%rd22, [_Z27baseline_approx_kernel_fp32PKfS0_Pfiii_param_1];
	ld.param.u64 	%rd20, [_Z27baseline_approx_kernel_fp32PKfS0_Pfiii_param_2];
	ld.param.u32 	%r20, [_Z27baseline_approx_kernel_fp32PKfS0_Pfiii_param_3];
	ld.param.u32 	%r18, [_Z27baseline_approx_kernel_fp32PKfS0_Pfiii_param_4];
	ld.param.u32 	%r19, [_Z27baseline_approx_kernel_fp32PKfS0_Pfiii_param_5];
	cvta.to.global.u64 	%rd1, %rd22;
	cvta.to.global.u64 	%rd2, %rd21;
	mov.u32 	%r21, %ctaid.y;
	mov.u32 	%r22, %ntid.y;
	mov.u32 	%r23, %tid.y;
	mad.lo.s32 	%r1, %r21, %r22, %r23;
	mov.u32 	%r24, %ctaid.x;
	mov.u32 	%r25, %ntid.x;
	mov.u32 	%r26, %tid.x;
	mad.lo.s32 	%r2, %r24, %r25, %r26;
	setp.ge.s32 	%p1, %r1, %r20;
	setp.ge.s32 	%p2, %r2, %r18;
	or.pred  	%p3, %p1, %p2;
	@%p3 bra 	$L__BB0_44;
	setp.lt.s32 	%p4, %r19, 1;
	mov.f32 	%f142, 0f00000000;
	@%p4 bra 	$L__BB0_43;
	mul.lo.s32 	%r3, %r19, %r1;
	and.b32  	%r4, %r19, 7;
	setp.lt.u32 	%p5, %r19, 8;
	mov.f32 	%f142, 0f00000000;
	mov.b32 	%r159, 0;
	@%p5 bra 	$L__BB0_21;
	and.b32  	%r159, %r19, 2147483640;
	neg.s32 	%r157, %r159;
	shl.b32 	%r7, %r18, 3;
	mul.wide.u32 	%rd23, %r3, 4;
	add.s64 	%rd24, %rd23, %rd2;
	add.s64 	%rd52, %rd24, 16;
	mov.f32 	%f142, 0f00000000;
	mul.wide.s32 	%rd6, %r18, 4;
	mov.u32 	%r156, %r2;
$L__BB0_4:
	.pragma "nounroll";
	ld.global.nc.f32 	%f2, [%rd52+-16];
	mul.wide.s32 	%rd25, %r156, 4;
	add.s64 	%rd5, %rd1, %rd25;
	ld.global.nc.f32 	%f89, [%rd5];
	setp.eq.f32 	%p6, %f2, 0f00000000;
	setp.eq.f32 	%p7, %f89, 0f00000000;
	or.pred  	%p8, %p6, %p7;
	mov.f32 	%f121, 0f00000000;
	@%p8 bra 	$L__BB0_6;
	mov.b32 	%r28, %f2;
	mov.b32 	%r29, %f89;
	xor.b32  	%r30, %r29, %r28;
	and.b32  	%r31, %r30, -2147483648;
	add.s32 	%r32, %r28, %r29;
	add.s32 	%r33, %r32, 1082654720;
	and.b32  	%r34, %r33, 2147483647;
	or.b32  	%r35, %r34, %r31;
	mov.b32 	%f121, %r35;
$L__BB0_6:
	add.f32 	%f6, %f142, %f121;
	ld.global.nc.f32 	%f7, [%rd52+-12];
	add.s64 	%rd7, %rd5, %rd6;
	ld.global.nc.f32 	%f91, [%rd7];
	setp.eq.f32 	%p9, %f7, 0f00000000;
	setp.eq.f32 	%p10, %f91, 0f00000000;
	or.pred  	%p11, %p9, %p10;
	mov.f32 	%f122, 0f00000000;
	@%p11 bra 	$L__BB0_8;
	mov.b32 	%r36, %f7;
	mov.b32 	%r37, %f91;
	xor.b32  	%r38, %r37, %r36;
	and.b32  	%r39, %r38, -2147483648;
	add.s32 	%r40, %r36, %r37;
	add.s32 	%r41, %r40, 1082654720;
	and.b32  	%r42, %r41, 2147483647;
	or.b32  	%r43, %r42, %r39;
	mov.b32 	%f122, %r43;
$L__BB0_8:
	add.f32 	%f11, %f6, %f122;
	ld.global.nc.f32 	%f12, [%rd52+-8];
	add.s64 	%rd8, %rd7, %rd6;
	ld.global.nc.f32 	%f93, [%rd8];
	setp.eq.f32 	%p12, %f12, 0f00000000;
	setp.eq.f32 	%p13, %f93, 0f00000000;
	or.pred  	%p14, %p12, %p13;
	mov.f32 	%f123, 0f00000000;
	@%p14 bra 	$L__BB0_10;
	mov.b32 	%r44, %f12;
	mov.b32 	%r45, %f93;
	xor.b32  	%r46, %r45, %r44;
	and.b32  	%r47, %r46, -2147483648;
	add.s32 	%r48, %r44, %r45;
	add.s32 	%r49, %r48, 1082654720;
	and.b32  	%r50, %r49, 2147483647;
	or.b32  	%r51, %r50, %r47;
	mov.b32 	%f123, %r51;
$L__BB0_10:
	add.f32 	%f16, %f11, %f123;
	ld.global.nc.f32 	%f17, [%rd52+-4];
	add.s64 	%rd9, %rd8, %rd6;
	ld.global.nc.f32 	%f95, [%rd9];
	setp.eq.f32 	%p15, %f17, 0f00000000;
	setp.eq.f32 	%p16, %f95, 0f00000000;
	or.pred  	%p17, %p15, %p16;
	mov.f32 	%f124, 0f00000000;
	@%p17 bra 	$L__BB0_12;
	mov.b32 	%r52, %f17;
	mov.b32 	%r53, %f95;
	xor.b32  	%r54, %r53, %r52;
	and.b32  	%r55, %r54, -2147483648;
	add.s32 	%r56, %r52, %r53;
	add.s32 	%r57, %r56, 1082654720;
	and.b32  	%r58, %r57, 2147483647;
	or.b32  	%r59, %r58, %r55;
	mov.b32 	%f124, %r59;
$L__BB0_12:
	add.f32 	%f21, %f16, %f124;
	ld.global.nc.f32 	%f22, [%rd52];
	add.s64 	%rd10, %rd9, %rd6;
	ld.global.nc.f32 	%f97, [%rd10];
	setp.eq.f32 	%p18, %f22, 0f00000000;
	setp.eq.f32 	%p19, %f97, 0f00000000;
	or.pred  	%p20, %p18, %p19;
	mov.f32 	%f125, 0f00000000;
	@%p20 bra 	$L__BB0_14;
	mov.b32 	%r60, %f22;
	mov.b32 	%r61, %f97;
	xor.b32  	%r62, %r61, %r60;
	and.b32  	%r63, %r62, -2147483648;
	add.s32 	%r64, %r60, %r61;
	add.s32 	%r65, %r64, 1082654720;
	and.b32  	%r66, %r65, 2147483647;
	or.b32  	%r67, %r66, %r63;
	mov.b32 	%f125, %r67;
$L__BB0_14:
	add.f32 	%f26, %f21, %f125;
	ld.global.nc.f32 	%f27, [%rd52+4];
	add.s64 	%rd11, %rd10, %rd6;
	ld.global.nc.f32 	%f99, [%rd11];
	setp.eq.f32 	%p21, %f27, 0f00000000;
	setp.eq.f32 	%p22, %f99, 0f00000000;
	or.pred  	%p23, %p21, %p22;
	mov.f32 	%f126, 0f00000000;
	@%p23 bra 	$L__BB0_16;
	mov.b32 	%r68, %f27;
	mov.b32 	%r69, %f99;
	xor.b32  	%r70, %r69, %r68;
	and.b32  	%r71, %r70, -2147483648;
	add.s32 	%r72, %r68, %r69;
	add.s32 	%r73, %r72, 1082654720;
	and.b32  	%r74, %r73, 2147483647;
	or.b32  	%r75, %r74, %r71;
	mov.b32 	%f126, %r75;
$L__BB0_16:
	add.f32 	%f31, %f26, %f126;
	ld.global.nc.f32 	%f32, [%rd52+8];
	add.s64 	%rd12, %rd11, %rd6;
	ld.global.nc.f32 	%f101, [%rd12];
	setp.eq.f32 	%p24, %f32, 0f00000000;
	setp.eq.f32 	%p25, %f101, 0f00000000;
	or.pred  	%p26, %p24, %p25;
	mov.f32 	%f127, 0f00000000;
	@%p26 bra 	$L__BB0_18;
	mov.b32 	%r76, %f32;
	mov.b32 	%r77, %f101;
	xor.b32  	%r78, %r77, %r76;
	and.b32  	%r79, %r78, -2147483648;
	add.s32 	%r80, %r76, %r77;
	add.s32 	%r81, %r80, 1082654720;
	and.b32  	%r82, %r81, 2147483647;
	or.b32  	%r83, %r82, %r79;
	mov.b32 	%f127, %r83;
$L__BB0_18:
	add.f32 	%f36, %f31, %f127;
	ld.global.nc.f32 	%f37, [%rd52+12];
	add.s64 	%rd26, %rd12, %rd6;
	ld.global.nc.f32 	%f103, [%rd26];
	setp.eq.f32 	%p27, %f37, 0f00000000;
	setp.eq.f32 	%p28, %f103, 0f00000000;
	or.pred  	%p29, %p27, %p28;
	mov.f32 	%f128, 0f00000000;
	@%p29 bra 	$L__BB0_20;
	mov.b32 	%r84, %f37;
	mov.b32 	%r85, %f103;
	xor.b32  	%r86, %r85, %r84;
	and.b32  	%r87, %r86, -2147483648;
	add.s32 	%r88, %r84, %r85;
	add.s32 	%r89, %r88, 1082654720;
	and.b32  	%r90, %r89, 2147483647;
	or.b32  	%r91, %r90, %r87;
	mov.b32 	%f128, %r91;
$L__BB0_20:
	add.f32 	%f142, %f36, %f128;
	add.s32 	%r157, %r157, 8;
	add.s32 	%r156, %r156, %r7;
	add.s64 	%rd52, %rd52, 32;
	setp.ne.s32 	%p30, %r157, 0;
	@%p30 bra 	$L__BB0_4;
$L__BB0_21:
	setp.eq.s32 	%p31, %r4, 0;
	@%p31 bra 	$L__BB0_43;
	and.b32  	%r13, %r19, 3;
	setp.lt.u32 	%p32, %r4, 4;
	@%p32 bra 	$L__BB0_32;
	add.s32 	%r92, %r159, %r3;
	mul.wide.u32 	%rd27, %r92, 4;
	add.s64 	%rd28, %rd2, %rd27;
	ld.global.nc.f32 	%f44, [%rd28];
	mad.lo.s32 	%r93, %r159, %r18, %r2;
	mul.wide.s32 	%rd29, %r93, 4;
	add.s64 	%rd14, %rd1, %rd29;
	ld.global.nc.f32 	%f106, [%rd14];
	setp.eq.f32 	%p33, %f44, 0f00000000;
	setp.eq.f32 	%p34, %f106, 0f00000000;
	or.pred  	%p35, %p33, %p34;
	mov.f32 	%f131, 0f00000000;
	@%p35 bra 	$L__BB0_25;
	mov.b32 	%r94, %f44;
	mov.b32 	%r95, %f106;
	xor.b32  	%r96, %r95, %r94;
	and.b32  	%r97, %r96, -2147483648;
	add.s32 	%r98, %r94, %r95;
	add.s32 	%r99, %r98, 1082654720;
	and.b32  	%r100, %r99, 2147483647;
	or.b32  	%r101, %r100, %r97;
	mov.b32 	%f131, %r101;
$L__BB0_25:
	add.f32 	%f48, %f142, %f131;
	cvt.u64.u32 	%rd30, %r3;
	cvt.u64.u32 	%rd31, %r159;
	add.s64 	%rd32, %rd31, %rd30;
	shl.b64 	%rd33, %rd32, 2;
	add.s64 	%rd15, %rd2, %rd33;
	ld.global.nc.f32 	%f49, [%rd15+4];
	mul.wide.s32 	%rd16, %r18, 4;
	add.s64 	%rd17, %rd14, %rd16;
	ld.global.nc.f32 	%f108, [%rd17];
	setp.eq.f32 	%p36, %f49, 0f00000000;
	setp.eq.f32 	%p37, %f108, 0f00000000;
	or.pred  	%p38, %p36, %p37;
	mov.f32 	%f132, 0f00000000;
	@%p38 bra 	$L__BB0_27;
	mov.b32 	%r102, %f49;
	mov.b32 	%r103, %f108;
	xor.b32  	%r104, %r103, %r102;
	and.b32  	%r105, %r104, -2147483648;
	add.s32 	%r106, %r102, %r103;
	add.s32 	%r107, %r106, 1082654720;
	and.b32  	%r108, %r107, 2147483647;
	or.b32  	%r109, %r108, %r105;
	mov.b32 	%f132, %r109;
$L__BB0_27:
	add.f32 	%f53, %f48, %f132;
	ld.global.nc.f32 	%f54, [%rd15+8];
	add.s64 	%rd18, %rd17, %rd16;
	ld.global.nc.f32 	%f110, [%rd18];
	setp.eq.f32 	%p39, %f54, 0f00000000;
	setp.eq.f32 	%p40, %f110, 0f00000000;
	or.pred  	%p41, %p39, %p40;
	mov.f32 	%f133, 0f00000000;
	@%p41 bra 	$L__BB0_29;
	mov.b32 	%r110, %f54;
	mov.b32 	%r111, %f110;
	xor.b32  	%r112, %r111, %r110;
	and.b32  	%r113, %r112, -2147483648;
	add.s32 	%r114, %r110, %r111;
	add.s32 	%r115, %r114, 1082654720;
	and.b32  	%r116, %r115, 2147483647;
	or.b32  	%r117, %r116, %r113;
	mov.b32 	%f133, %r117;
$L__BB0_29:
	add.f32 	%f58, %f53, %f133;
	ld.global.nc.f32 	%f59, [%rd15+12];
	add.s64 	%rd34, %rd18, %rd16;
	ld.global.nc.f32 	%f112, [%rd34];
	setp.eq.f32 	%p42, %f59, 0f00000000;
	setp.eq.f32 	%p43, %f112, 0f00000000;
	or.pred  	%p44, %p42, %p43;
	mov.f32 	%f134, 0f00000000;
	@%p44 bra 	$L__BB0_31;
	mov.b32 	%r118, %f59;
	mov.b32 	%r119, %f112;
	xor.b32  	%r120, %r119, %r118;
	and.b32  	%r121, %r120, -2147483648;
	add.s32 	%r122, %r118, %r119;
	add.s32 	%r123, %r122, 1082654720;
	and.b32  	%r124, %r123, 2147483647;
	or.b32  	%r125, %r124, %r121;
	mov.b32 	%f134, %r125;
$L__BB0_31:
	add.f32 	%f142, %f58, %f134;
	add.s32 	%r159, %r159, 4;
$L__BB0_32:
	setp.eq.s32 	%p45, %r13, 0;
	@%p45 bra 	$L__BB0_43;
	setp.eq.s32 	%p46, %r13, 1;
	@%p46 bra 	$L__BB0_39;
	add.s32 	%r126, %r159, %r3;
	mul.wide.u32 	%rd35, %r126, 4;
	add.s64 	%rd36, %rd2, %rd35;
	ld.global.nc.f32 	%f66, [%rd36];
	mad.lo.s32 	%r127, %r159, %r18, %r2;
	mul.wide.s32 	%rd37, %r127, 4;
	add.s64 	%rd19, %rd1, %rd37;
	ld.global.nc.f32 	%f115, [%rd19];
	setp.eq.f32 	%p47, %f66, 0f00000000;
	setp.eq.f32 	%p48, %f115, 0f00000000;
	or.pred  	%p49, %p47, %p48;
	mov.f32 	%f137, 0f00000000;
	@%p49 bra 	$L__BB0_36;
	mov.b32 	%r128, %f66;
	mov.b32 	%r129, %f115;
	xor.b32  	%r130, %r129, %r128;
	and.b32  	%r131, %r130, -2147483648;
	add.s32 	%r132, %r128, %r129;
	add.s32 	%r133, %r132, 1082654720;
	and.b32  	%r134, %r133, 2147483647;
	or.b32  	%r135, %r134, %r131;
	mov.b32 	%f137, %r135;
$L__BB0_36:
	add.f32 	%f70, %f142, %f137;
	cvt.u64.u32 	%rd38, %r3;
	cvt.u64.u32 	%rd39, %r159;
	add.s64 	%rd40, %rd39, %rd38;
	shl.b64 	%rd41, %rd40, 2;
	add.s64 	%rd42, %rd2, %rd41;
	ld.global.nc.f32 	%f71, [%rd42+4];
	mul.wide.s32 	%rd43, %r18, 4;
	add.s64 	%rd44, %rd19, %rd43;
	ld.global.nc.f32 	%f117, [%rd44];
	setp.eq.f32 	%p50, %f71, 0f00000000;
	setp.eq.f32 	%p51, %f117, 0f00000000;
	or.pred  	%p52, %p50, %p51;
	mov.f32 	%f138, 0f00000000;
	@%p52 bra 	$L__BB0_38;
	mov.b32 	%r136, %f71;
	mov.b32 	%r137, %f117;
	xor.b32  	%r138, %r137, %r136;
	and.b32  	%r139, %r138, -2147483648;
	add.s32 	%r140, %r136, %r137;
	add.s32 	%r141, %r140, 1082654720;
	and.b32  	%r142, %r141, 2147483647;
	or.b32  	%r143, %r142, %r139;
	mov.b32 	%f138, %r143;
$L__BB0_38:
	add.f32 	%f142, %f70, %f138;
	add.s32 	%r159, %r159, 2;
$L__BB0_39:
	and.b32  	%r144, %r19, 1;
	setp.eq.b32 	%p53, %r144, 1;
	not.pred 	%p54, %p53;
	@%p54 bra 	$L__BB0_43;
	add.s32 	%r145, %r159, %r3;
	mul.wide.u32 	%rd45, %r145, 4;
	add.s64 	%rd46, %rd2, %rd45;
	ld.global.nc.f32 	%f78, [%rd46];
	mad.lo.s32 	%r146, %r159, %r18, %r2;
	mul.wide.s32 	%rd47, %r146, 4;
	add.s64 	%rd48, %rd1, %rd47;
	ld.global.nc.f32 	%f119, [%rd48];
	setp.eq.f32 	%p55, %f78, 0f00000000;
	setp.eq.f32 	%p56, %f119, 0f00000000;
	or.pred  	%p57, %p55, %p56;
	mov.f32 	%f141, 0f00000000;
	@%p57 bra 	$L__BB0_42;
	mov.b32 	%r147, %f78;
	mov.b32 	%r148, %f119;
	xor.b32  	%r149, %r148, %r147;
	and.b32  	%r150, %r149, -2147483648;
	add.s32 	%r151, %r147, %r148;
	add.s32 	%r152, %r151, 1082654720;
	and.b32  	%r153, %r152, 2147483647;
	or.b32  	%r154, %r153, %r150;
	mov.b32 	%f141, %r154;
$L__BB0_42:
	add.f32 	%f142, %f142, %f141;
$L__BB0_43:
	mad.lo.s32 	%r155, %r18, %r1, %r2;
	cvta.to.global.u64 	%rd49, %rd20;
	mul.wide.s32 	%rd50, %r155, 4;
	add.s64 	%rd51, %rd49, %rd50;
	st.global.f32 	[%rd51], %f142;
$L__BB0_44:
	ret;

}


// ===== COMPILED SASS (sm_100) =====

	.target	sm_100

	.elftype	@"ET_EXEC"


//--------------------- .note.nv.tkinfo           --------------------------
	.section	.note.nv.tkinfo,"",@"SHT_NOTE"
	.sectionflags	@"SHF_NOTE_NV_TKINFO"
	.tkinfo
        /*0018*/ 	.word	0x00000002
        /*0030*/ 	.string	""
        /*0030*/ 	.string	"ptxas"
        /*0030*/ 	.string	"Cuda compilation tools, release 13.0, V13.0.88"
        /*0030*/ 	.string	"Build cuda_13.0.r13.0/compiler.36424714_0"
        /*0030*/ 	.string	"-arch sm_100 -m 64 "



//--------------------- .note.nv.cuinfo           --------------------------
	.section	.note.nv.cuinfo,"",@"SHT_NOTE"
	.sectionflags	@"SHF_NOTE_NV_CUINFO"
        /*0018*/ 	.short	0x0002
        /*001a*/ 	.short	0x0064
        /*001c*/ 	.short	0x0082
	.zero		2


//--------------------- .nv.info                  --------------------------
	.section	.nv.info,"",@"SHT_CUDA_INFO"
	.align	4


	//----- nvinfo : EIATTR_REGCOUNT
	.align		4
        /*0000*/ 	.byte	0x04, 0x2f
        /*0002*/ 	.short	(.L_1 - .L_0)
	.align		4
.L_0:
        /*0004*/ 	.word	index@(_Z27baseline_approx_kernel_fp32PKfS0_Pfiii)
        /*0008*/ 	.word	0x00000020


	//----- nvinfo : EIATTR_FRAME_SIZE
	.align		4
.L_1:
        /*000c*/ 	.byte	0x04, 0x11
        /*000e*/ 	.short	(.L_3 - .L_2)
	.align		4
.L_2:
        /*0010*/ 	.word	index@(_Z27baseline_approx_kernel_fp32PKfS0_Pfiii)
        /*0014*/ 	.word	0x00000000


	//----- nvinfo : EIATTR_MIN_STACK_SIZE
	.align		4
.L_3:
        /*0018*/ 	.byte	0x04, 0x12
        /*001a*/ 	.short	(.L_5 - .L_4)
	.align		4
.L_4:
        /*001c*/ 	.word	index@(_Z27baseline_approx_kernel_fp32PKfS0_Pfiii)
        /*0020*/ 	.word	0x00000000
.L_5:


//--------------------- .nv.compat                --------------------------
	.section	.nv.compat,"",@"SHT_CUDA_COMPAT_INFO"
	.align	4
        /*0000*/ 	.byte	0x02, 0x09, 0x00, 0x00, 0x02, 0x02, 0x01, 0x00, 0x02, 0x05, 0x05, 0x00, 0x03, 0x07, 0x01, 0x01
        /*0010*/ 	.byte	0x02, 0x03, 0x00, 0x00, 0x02, 0x06, 0x01, 0x00, 0x04, 0x0b, 0x08, 0x00, 0x09, 0x00, 0x00, 0x00
        /*0020*/ 	.byte	0x00, 0x00, 0x00, 0x00


//--------------------- .nv.info._Z27baseline_approx_kernel_fp32PKfS0_Pfiii --------------------------
	.section	.nv.info._Z27baseline_approx_kernel_fp32PKfS0_Pfiii,"",@"SHT_CUDA_INFO"
	.sectionflags	@""
	.align	4


	//----- nvinfo : EIATTR_CUDA_API_VERSION
	.align		4
        /*0000*/ 	.byte	0x04, 0x37
        /*0002*/ 	.short	(.L_7 - .L_6)
.L_6:
        /*0004*/ 	.word	0x00000082


	//----- nvinfo : EIATTR_KPARAM_INFO
	.align		4
.L_7:
        /*0008*/ 	.byte	0x04, 0x17
        /*000a*/ 	.short	(.L_9 - .L_8)
.L_8:
        /*000c*/ 	.word	0x00000000
        /*0010*/ 	.short	0x0005
        /*0012*/ 	.short	0x0020
        /*0014*/ 	.byte	0x00, 0xf0, 0x11, 0x00


	//----- nvinfo : EIATTR_KPARAM_INFO
	.align		4
.L_9:
        /*0018*/ 	.byte	0x04, 0x17
        /*001a*/ 	.short	(.L_11 - .L_10)
.L_10:
        /*001c*/ 	.word	0x00000000
        /*0020*/ 	.short	0x0004
        /*0022*/ 	.short	0x001c
        /*0024*/ 	.byte	0x00, 0xf0, 0x11, 0x00


	//----- nvinfo : EIATTR_KPARAM_INFO
	.align		4
.L_11:
        /*0028*/ 	.byte	0x04, 0x17
        /*002a*/ 	.short	(.L_13 - .L_12)
.L_12:
        /*002c*/ 	.word	0x00000000
        /*0030*/ 	.short	0x0003
        /*0032*/ 	.short	0x0018
        /*0034*/ 	.byte	0x00, 0xf0, 0x11, 0x00


	//----- nvinfo : EIATTR_KPARAM_INFO
	.align		4
.L_13:
        /*0038*/ 	.byte	0x04, 0x17
        /*003a*/ 	.short	(.L_15 - .L_14)
.L_14:
        /*003c*/ 	.word	0x00000000
        /*0040*/ 	.short	0x0002
        /*0042*/ 	.short	0x0010
        /*0044*/ 	.byte	0x00, 0xf5, 0x21, 0x00


	//----- nvinfo : EIATTR_KPARAM_INFO
	.align		4
.L_15:
        /*0048*/ 	.byte	0x04, 0x17
        /*004a*/ 	.short	(.L_17 - .L_16)
.L_16:
        /*004c*/ 	.word	0x00000000
        /*0050*/ 	.short	0x0001
        /*0052*/ 	.short	0x0008
        /*0054*/ 	.byte	0x00, 0xf5, 0x21, 0x00


	//----- nvinfo : EIATTR_KPARAM_INFO
	.align		4
.L_17:
        /*0058*/ 	.byte	0x04, 0x17
        /*005a*/ 	.short	(.L_19 - .L_18)
.L_18:
        /*005c*/ 	.word	0x00000000
        /*0060*/ 	.short	0x0000
        /*0062*/ 	.short	0x0000
        /*0064*/ 	.byte	0x00, 0xf5, 0x21, 0x00


	//----- nvinfo : EIATTR_SPARSE_MMA_MASK
	.align		4
.L_19:
        /*0068*/ 	.byte	0x03, 0x50
        /*006a*/ 	.short	0x0000


	//----- nvinfo : EIATTR_MAXREG_COUNT
	.align		4
        /*006c*/ 	.byte	0x03, 0x1b
        /*006e*/ 	.short	0x00ff


	//----- nvinfo : EIATTR_MERCURY_ISA_VERSION
	.align		4
        /*0070*/ 	.byte	0x03, 0x5f
        /*0072*/ 	.short	0x0101


	//----- nvinfo : EIATTR_VRC_CTA_INIT_COUNT
	.align		4
        /*0074*/ 	.byte	0x02, 0x4a
	.zero		1
	.zero		1


	//----- nvinfo : EIATTR_EXIT_INSTR_OFFSETS
	.align		4
        /*0078*/ 	.byte	0x04, 0x1c
        /*007a*/ 	.short	(.L_21 - .L_20)


	//   ....[0]....
.L_20:
        /*007c*/ 	.word	0x000000d0


	//   ....[1]....
        /*0080*/ 	.word	0x00000eb0


	//----- nvinfo : EIATTR_CBANK_PARAM_SIZE
	.align		4
.L_21:
        /*0084*/ 	.byte	0x03, 0x19
        /*0086*/ 	.short	0x0024


	//----- nvinfo : EIATTR_PARAM_CBANK
	.align		4
        /*0088*/ 	.byte	0x04, 0x0a
        /*008a*/ 	.short	(.L_23 - .L_22)
	.align		4
.L_22:
        /*008c*/ 	.word	index@(.nv.constant0._Z27baseline_approx_kernel_fp32PKfS0_Pfiii)
        /*0090*/ 	.short	0x0380
        /*0092*/ 	.short	0x0024


	//----- nvinfo : EIATTR_SW_WAR
	.align		4
.L_23:
        /*0094*/ 	.byte	0x04, 0x36
        /*0096*/ 	.short	(.L_25 - .L_24)
.L_24:
        /*0098*/ 	.word	0x00000008
.L_25:


//--------------------- .nv.callgraph             --------------------------
	.section	.nv.callgraph,"",@"SHT_CUDA_CALLGRAPH"
	.align	4
	.sectionentsize	8
	.align		4
        /*0000*/ 	.word	0x00000000
	.align		4
        /*0004*/ 	.word	0xffffffff
	.align		4
        /*0008*/ 	.word	0x00000000
	.align		4
        /*000c*/ 	.word	0xfffffffe
	.align		4
        /*0010*/ 	.word	0x00000000
	.align		4
        /*0014*/ 	.word	0xfffffffd
	.align		4
        /*0018*/ 	.word	0x00000000
	.align		4
        /*001c*/ 	.word	0xfffffffc


//--------------------- .text._Z27baseline_approx_kernel_fp32PKfS0_Pfiii --------------------------
	.section	.text._Z27baseline_approx_kernel_fp32PKfS0_Pfiii,"ax",@progbits
	.align	128
        .global         _Z27baseline_approx_kernel_fp32PKfS0_Pfiii
        .type           _Z27baseline_approx_kernel_fp32PKfS0_Pfiii,@function
        .size           _Z27baseline_approx_kernel_fp32PKfS0_Pfiii,(.L_x_6 - _Z27baseline_approx_kernel_fp32PKfS0_Pfiii)
        .other          _Z27baseline_approx_kernel_fp32PKfS0_Pfiii,@"STO_CUDA_ENTRY STV_DEFAULT"
_Z27baseline_approx_kernel_fp32PKfS0_Pfiii:
.text._Z27baseline_approx_kernel_fp32PKfS0_Pfiii:
[----:B------:R-:W-:Y:S01]  /*0000*/  LDC R1, c[0x0][0x37c] ;  /* 0x0000df00ff017b82 */ /* 0x000fe20000000800 */
[----:B------:R-:W0:Y:S07]  /*0010*/  S2R R3, SR_TID.X ;  /* 0x0000000000037919 */ /* 0x000e2e0000002100 */
[----:B------:R-:W1:Y:S01]  /*0020*/  LDC R15, c[0x0][0x364] ;  /* 0x0000d900ff0f7b82 */ /* 0x000e620000000800 */
[----:B------:R-:W2:Y:S01]  /*0030*/  LDCU.64 UR6, c[0x0][0x398] ;  /* 0x00007300ff0677ac */ /* 0x000ea20008000a00 */
[----:B------:R-:W1:Y:S06]  /*0040*/  S2R R2, SR_TID.Y ;  /* 0x0000000000027919 */ /* 0x000e6c0000002200 */
[----:B------:R-:W0:Y:S08]  /*0050*/  S2UR UR5, SR_CTAID.X ;  /* 0x00000000000579c3 */ /* 0x000e300000002500 */
[----:B------:R-:W0:Y:S01]  /*0060*/  LDC R0, c[0x0][0x360] ;  /* 0x0000d800ff007b82 */ /* 0x000e220000000800 */
[----:B--2---:R-:W-:-:S07]  /*0070*/  IMAD.U32 R19, RZ, RZ, UR7 ;  /* 0x00000007ff137e24 */ /* 0x004fce000f8e00ff */
[----:B------:R-:W1:Y:S01]  /*0080*/  S2UR UR4, SR_CTAID.Y ;  /* 0x00000000000479c3 */ /* 0x000e620000002600 */
[----:B0-----:R-:W-:-:S05]  /*0090*/  IMAD R0, R0, UR5, R3 ;  /* 0x0000000500007c24 */ /* 0x001fca000f8e0203 */
[----:B------:R-:W-:Y:S01]  /*00a0*/  ISETP.GE.AND P0, PT, R0, R19, PT ;  /* 0x000000130000720c */ /* 0x000fe20003f06270 */
[----:B-1----:R-:W-:-:S05]  /*00b0*/  IMAD R15, R15, UR4, R2 ;  /* 0x000000040f0f7c24 */ /* 0x002fca000f8e0202 */
[----:B------:R-:W-:-:S13]  /*00c0*/  ISETP.GE.OR P0, PT, R15, UR6, P0 ;  /* 0x000000060f007c0c */ /* 0x000fda0008706670 */
[----:B------:R-:W-:Y:S05]  /*00d0*/  @P0 EXIT ;  /* 0x000000000000094d */ /* 0x000fea0003800000 */
[----:B------:R-:W0:Y:S01]  /*00e0*/  LDCU UR5, c[0x0][0x3a0] ;  /* 0x00007400ff0577ac */ /* 0x000e220008000800 */
[----:B------:R-:W-:Y:S01]  /*00f0*/  IMAD.MOV.U32 R16, RZ, RZ, RZ ;  /* 0x000000ffff107224 */ /* 0x000fe200078e00ff */
[----:B------:R-:W1:Y:S01]  /*0100*/  LDCU.64 UR8, c[0x0][0x358] ;  /* 0x00006b00ff0877ac */ /* 0x000e620008000a00 */
[----:B0-----:R-:W-:-:S09]  /*0110*/  UISETP.GE.AND UP0, UPT, UR5, 0x1, UPT ;  /* 0x000000010500788c */ /* 0x001fd2000bf06270 */
[----:B-1----:R-:W-:Y:S05]  /*0120*/  BRA.U !UP0, `(.L_x_0) ;  /* 0x0000000d08507547 */ /* 0x002fea000b800000 */
[----:B------:R-:W-:Y:S02]  /*0130*/  UISETP.GE.U32.AND UP1, UPT, UR5, 0x8, UPT ;  /* 0x000000080500788c */ /* 0x000fe4000bf26070 */
[----:B------:R-:W-:Y:S01]  /*0140*/  IMAD R14, R15, UR5, RZ ;  /* 0x000000050f0e7c24 */ /* 0x000fe2000f8e02ff */
[----:B------:R-:W-:Y:S01]  /*0150*/  ULOP3.LUT UR6, UR5, 0x7, URZ, 0xc0, !UPT ;  /* 0x0000000705067892 */ /* 0x000fe2000f8ec0ff */
[----:B------:R-:W-:Y:S01]  /*0160*/  IMAD.MOV.U32 R16, RZ, RZ, RZ ;  /* 0x000000ffff107224 */ /* 0x000fe200078e00ff */
[----:B------:R-:W-:Y:S02]  /*0170*/  UMOV UR4, URZ ;  /* 0x000000ff00047c82 */ /* 0x000fe40008000000 */
[----:B------:R-:W-:Y:S02]  /*0180*/  UISETP.NE.AND UP0, UPT, UR6, URZ, UPT ;  /* 0x000000ff0600728c */ /* 0x000fe4000bf05270 */
[----:B------:R-:W-:Y:S09]  /*0190*/  BRA.U !UP1, `(.L_x_1) ;  /* 0x0000000509807547 */ /* 0x000ff2000b800000 */
[----:B------:R-:W0:Y:S01]  /*01a0*/  LDC.64 R4, c[0x0][0x380] ;  /* 0x0000e000ff047b82 */ /* 0x000e220000000a00 */
[----:B------:R-:W-:Y:S01]  /*01b0*/  ULOP3.LUT UR4, UR5, 0x7ffffff8, URZ, 0xc0, !UPT ;  /* 0x7ffffff805047892 */ /* 0x000fe2000f8ec0ff */
[----:B------:R-:W-:Y:S02]  /*01c0*/  IMAD.MOV.U32 R16, RZ, RZ, RZ ;  /* 0x000000ffff107224 */ /* 0x000fe400078e00ff */
[----:B------:R-:W-:Y:S01]  /*01d0*/  IMAD.MOV.U32 R17, RZ, RZ, R0 ;  /* 0x000000ffff117224 */ /* 0x000fe200078e0000 */
[----:B------:R-:W-:-:S03]  /*01e0*/  UIADD3 UR5, UPT, UPT, -UR4, URZ, URZ ;  /* 0x000000ff04057290 */ /* 0x000fc6000fffe1ff */
[----:B------:R-:W1:Y:S08]  /*01f0*/  LDC R19, c[0x0][0x39c] ;  /* 0x0000e700ff137b82 */ /* 0x000e700000000800 */
[----:B------:R-:W2:Y:S01]  /*0200*/  LDC.64 R2, c[0x0][0x388] ;  /* 0x0000e200ff027b82 */ /* 0x000ea20000000a00 */
[----:B0-----:R-:W-:-:S03]  /*0210*/  IMAD.WIDE.U32 R4, R14, 0x4, R4 ;  /* 0x000000040e047825 */ /* 0x001fc600078e0004 */
[----:B------:R-:W-:-:S05]  /*0220*/  IADD3 R4, P0, PT, R4, 0x10, RZ ;  /* 0x0000001004047810 */ /* 0x000fca0007f1e0ff */
[----:B-1----:R-:W-:-:S08]  /*0230*/  IMAD.X R5, RZ, RZ, R5, P0 ;  /* 0x000000ffff057224 */ /* 0x002fd000000e0605 */
.L_x_2:
[----:B--2---:R-:W-:Y:S01]  /*0240*/  IMAD.WIDE R8, R17, 0x4, R2 ;  /* 0x0000000411087825 */ /* 0x004fe200078e0202 */
[----:B------:R-:W2:Y:S04]  /*0250*/  LDG.E.CONSTANT R22, desc[UR8][R4.64+-0x10] ;  /* 0xfffff00804167981 */ /* 0x000ea8000c1e9900 */
[----:B------:R0:W3:Y:S01]  /*0260*/  LDG.E.CONSTANT R25, desc[UR8][R8.64] ;  /* 0x0000000808197981 */ /* 0x0000e2000c1e9900 */
[----:B------:R-:W-:-:S03]  /*0270*/  IMAD.WIDE R26, R19, 0x4, R8 ;  /* 0x00000004131a7825 */ /* 0x000fc600078e0208 */
[----:B------:R-:W4:Y:S04]  /*0280*/  LDG.E.CONSTANT R12, desc[UR8][R4.64+-0xc] ;  /* 0xfffff408040c7981 */ /* 0x000f28000c1e9900 */
[----:B------:R-:W5:Y:S01]  /*0290*/  LDG.E.CONSTANT R13, desc[UR8][R26.64] ;  /* 0x000000081a0d7981 */ /* 0x000f62000c1e9900 */
[----:B------:R-:W-:-:S03]  /*02a0*/  IMAD.WIDE R6, R19, 0x4, R26 ;  /* 0x0000000413067825 */ /* 0x000fc600078e021a */
[----:B------:R-:W4:Y:S01]  /*02b0*/  LDG.E.CONSTANT R21, desc[UR8][R4.64+-0x8] ;  /* 0xfffff80804157981 */ /* 0x000f22000c1e9900 */
[----:B0-----:R-:W-:-:S03]  /*02c0*/  IMAD.WIDE R8, R19, 0x4, R6 ;  /* 0x0000000413087825 */ /* 0x001fc600078e0206 */
[----:B------:R0:W4:Y:S04]  /*02d0*/  LDG.E.CONSTANT R18, desc[UR8][R6.64] ;  /* 0x0000000806127981 */ /* 0x000128000c1e9900 */
[----:B------:R1:W4:Y:S01]  /*02e0*/  LDG.E.CONSTANT R20, desc[UR8][R8.64] ;  /* 0x0000000808147981 */ /* 0x000322000c1e9900 */
[----:B------:R-:W-:-:S03]  /*02f0*/  IMAD.WIDE R10, R19, 0x4, R8 ;  /* 0x00000004130a7825 */ /* 0x000fc600078e0208 */
[----:B------:R-:W4:Y:S01]  /*0300*/  LDG.E.CONSTANT R23, desc[UR8][R4.64+-0x4] ;  /* 0xfffffc0804177981 */ /* 0x000f22000c1e9900 */
[----:B0-----:R-:W-:-:S03]  /*0310*/  IMAD.WIDE R6, R19, 0x4, R10 ;  /* 0x0000000413067825 */ /* 0x001fc600078e020a */
[----:B------:R-:W4:Y:S01]  /*0320*/  LDG.E.CONSTANT R27, desc[UR8][R4.64] ;  /* 0x00000008041b7981 */ /* 0x000f22000c1e9900 */
[----:B-1----:R-:W-:-:S03]  /*0330*/  IMAD.WIDE R8, R19, 0x4, R6 ;  /* 0x0000000413087825 */ /* 0x002fc600078e0206 */
[----:B------:R-:W4:Y:S01]  /*0340*/  LDG.E.CONSTANT R6, desc[UR8][R6.64] ;  /* 0x0000000806067981 */ /* 0x000f22000c1e9900 */
[----:B---3--:R-:W-:-:S04]  /*0350*/  FSETP.NEU.AND P0, PT, R25, RZ, PT ;  /* 0x000000ff1900720b */ /* 0x008fc80003f0d000 */
[----:B--2---:R-:W-:Y:S02]  /*0360*/  FSETP.EQ.OR P0, PT, R22, RZ, !P0 ;  /* 0x000000ff1600720b */ /* 0x004fe40004702400 */
[----:B-----5:R-:W-:-:S04]  /*0370*/  FSETP.NEU.AND P1, PT, R13, RZ, PT ;  /* 0x000000ff0d00720b */ /* 0x020fc80003f2d000 */
[----:B----4-:R-:W-:-:S07]  /*0380*/  FSETP.EQ.OR P1, PT, R12, RZ, !P1 ;  /* 0x000000ff0c00720b */ /* 0x010fce0004f22400 */
[----:B------:R-:W-:Y:S02]  /*0390*/  @!P0 LOP3.LUT R24, R25, 0x80000000, R22, 0x48, !PT ;  /* 0x8000000019188812 */ /* 0x000fe400078e4816 */
[----:B------:R-:W-:Y:S02]  /*03a0*/  @!P0 IADD3 R29, PT, PT, R22, 0x40880000, R25 ;  /* 0x40880000161d8810 */ /* 0x000fe40007ffe019 */
[----:B------:R0:W2:Y:S01]  /*03b0*/  LDG.E.CONSTANT R22, desc[UR8][R10.64] ;  /* 0x000000080a167981 */ /* 0x0000a2000c1e9900 */
[----:B------:R-:W-:Y:S01]  /*03c0*/  IMAD.MOV.U32 R25, RZ, RZ, RZ ;  /* 0x000000ffff197224 */ /* 0x000fe200078e00ff */
[----:B------:R-:W-:Y:S02]  /*03d0*/  @!P0 LOP3.LUT R25, R24, 0x7fffffff, R29, 0xf8, !PT ;  /* 0x7fffffff18198812 */ /* 0x000fe400078ef81d */
[----:B------:R-:W-:Y:S01]  /*03e0*/  @!P1 LOP3.LUT R26, R13, 0x80000000, R12, 0x48, !PT ;  /* 0x800000000d1a9812 */ /* 0x000fe200078e480c */
[----:B------:R1:W3:Y:S01]  /*03f0*/  LDG.E.CONSTANT R24, desc[UR8][R8.64] ;  /* 0x0000000808187981 */ /* 0x0002e2000c1e9900 */
[----:B------:R-:W-:Y:S01]  /*0400*/  @!P1 IADD3 R29, PT, PT, R12, 0x40880000, R13 ;  /* 0x408800000c1d9810 */ /* 0x000fe20007ffe00d */
[----:B------:R-:W-:-:S02]  /*0410*/  IMAD.WIDE R12, R19, 0x4, R8 ;  /* 0x00000004130c7825 */ /* 0x000fc400078e0208 */
[----:B------:R-:W4:Y:S02]  /*0420*/  LDG.E.CONSTANT R11, desc[UR8][R4.64+0x4] ;  /* 0x00000408040b7981 */ /* 0x000f24000c1e9900 */
[----:B0-----:R-:W-:Y:S01]  /*0430*/  IMAD.MOV.U32 R10, RZ, RZ, RZ ;  /* 0x000000ffff0a7224 */ /* 0x001fe200078e00ff */
[----:B------:R-:W-:Y:S01]  /*0440*/  @!P1 LOP3.LUT R10, R26, 0x7fffffff, R29, 0xf8, !PT ;  /* 0x7fffffff1a0a9812 */ /* 0x000fe200078ef81d */
[----:B------:R-:W5:Y:S04]  /*0450*/  LDG.E.CONSTANT R13, desc[UR8][R12.64] ;  /* 0x000000080c0d7981 */ /* 0x000f68000c1e9900 */
[----:B------:R-:W5:Y:S04]  /*0460*/  LDG.E.CONSTANT R29, desc[UR8][R4.64+0x8] ;  /* 0x00000808041d7981 */ /* 0x000f68000c1e9900 */
[----:B------:R-:W5:Y:S01]  /*0470*/  LDG.E.CONSTANT R26, desc[UR8][R4.64+0xc] ;  /* 0x00000c08041a7981 */ /* 0x000f62000c1e9900 */
[----:B------:R-:W-:-:S02]  /*0480*/  FSETP.NEU.AND P1, PT, R18, RZ, PT ;  /* 0x000000ff1200720b */ /* 0x000fc40003f2d000 */
[----:B------:R-:W-:Y:S02]  /*0490*/  FSETP.NEU.AND P2, PT, R20, RZ, PT ;  /* 0x000000ff1400720b */ /* 0x000fe40003f4d000 */
[----:B------:R-:W-:Y:S02]  /*04a0*/  FSETP.EQ.OR P1, PT, R21, RZ, !P1 ;  /* 0x000000ff1500720b */ /* 0x000fe40004f22400 */
[----:B------:R-:W-:Y:S01]  /*04b0*/  FSETP.EQ.OR P2, PT, R23, RZ, !P2 ;  /* 0x000000ff1700720b */ /* 0x000fe20005742400 */
[----:B------:R-:W-:-:S10]  /*04c0*/  IMAD.MOV.U32 R7, RZ, RZ, RZ ;  /* 0x000000ffff077224 */ /* 0x000fd400078e00ff */
[----:B-1----:R-:W-:Y:S02]  /*04d0*/  @!P1 LOP3.LUT R8, R18, 0x80000000, R21, 0x48, !PT ;  /* 0x8000000012089812 */ /* 0x002fe400078e4815 */
[----:B------:R-:W-:Y:S02]  /*04e0*/  @!P1 IADD3 R21, PT, PT, R21, 0x40880000, R18 ;  /* 0x4088000015159810 */ /* 0x000fe40007ffe012 */
[----:B------:R-:W-:Y:S02]  /*04f0*/  @!P2 LOP3.LUT R9, R20, 0x80000000, R23, 0x48, !PT ;  /* 0x800000001409a812 */ /* 0x000fe400078e4817 */
[----:B------:R-:W-:Y:S02]  /*0500*/  @!P1 LOP3.LUT R7, R8, 0x7fffffff, R21, 0xf8, !PT ;  /* 0x7fffffff08079812 */ /* 0x000fe400078ef815 */
[----:B------:R-:W-:Y:S02]  /*0510*/  FSETP.NEU.AND P1, PT, R6, RZ, PT ;  /* 0x000000ff0600720b */ /* 0x000fe40003f2d000 */
[----:B------:R-:W-:Y:S01]  /*0520*/  @!P2 IADD3 R20, PT, PT, R23, 0x40880000, R20 ;  /* 0x408800001714a810 */ /* 0x000fe20007ffe014 */
[----:B------:R-:W-:Y:S01]  /*0530*/  FADD R25, R25, R16 ;  /* 0x0000001019197221 */ /* 0x000fe20000000000 */
[----:B------:R-:W-:-:S02]  /*0540*/  IMAD.MOV.U32 R8, RZ, RZ, RZ ;  /* 0x000000ffff087224 */ /* 0x000fc400078e00ff */
[----:B------:R-:W-:Y:S01]  /*0550*/  @!P2 LOP3.LUT R8, R9, 0x7fffffff, R20, 0xf8, !PT ;  /* 0x7fffffff0908a812 */ /* 0x000fe200078ef814 */
[----:B------:R-:W-:-:S04]  /*0560*/  FADD R10, R25, R10 ;  /* 0x0000000a190a7221 */ /* 0x000fc80000000000 */
[----:B------:R-:W-:Y:S01]  /*0570*/  FADD R21, R10, R7 ;  /* 0x000000070a157221 */ /* 0x000fe20000000000 */
[----:B------:R-:W-:-:S03]  /*0580*/  IMAD.MOV.U32 R7, RZ, RZ, RZ ;  /* 0x000000ffff077224 */ /* 0x000fc600078e00ff */
[----:B------:R-:W-:Y:S01]  /*0590*/  FADD R10, R21, R8 ;  /* 0x00000008150a7221 */ /* 0x000fe20000000000 */
[----:B------:R-:W-:-:S04]  /*05a0*/  UIADD3 UR5, UPT, UPT, UR5, 0x8, URZ ;  /* 0x0000000805057890 */ /* 0x000fc8000fffe0ff */
[----:B------:R-:W-:Y:S01]  /*05b0*/  UISETP.NE.AND UP1, UPT, UR5, URZ, UPT ;  /* 0x000000ff0500728c */ /* 0x000fe2000bf25270 */
[----:B------:R-:W-:Y:S02]  /*05c0*/  IMAD.MOV.U32 R16, RZ, RZ, RZ ;  /* 0x000000ffff107224 */ /* 0x000fe400078e00ff */
[----:B------:R-:W-:Y:S01]  /*05d0*/  IMAD R17, R19, 0x8, R17 ;  /* 0x0000000813117824 */ /* 0x000fe200078e0211 */
[----:B--2---:R-:W-:-:S04]  /*05e0*/  FSETP.NEU.AND P0, PT, R22, RZ, PT ;  /* 0x000000ff1600720b */ /* 0x004fc80003f0d000 */
[----:B------:R-:W-:Y:S02]  /*05f0*/  FSETP.EQ.OR P0, PT, R27, RZ, !P0 ;  /* 0x000000ff1b00720b */ /* 0x000fe40004702400 */
[----:B---3--:R-:W-:Y:S02]  /*0600*/  FSETP.NEU.AND P2, PT, R24, RZ, PT ;  /* 0x000000ff1800720b */ /* 0x008fe40003f4d000 */
[----:B----4-:R-:W-:Y:S02]  /*0610*/  FSETP.EQ.OR P1, PT, R11, RZ, !P1 ;  /* 0x000000ff0b00720b */ /* 0x010fe40004f22400 */
[----:B-----5:R-:W-:Y:S02]  /*0620*/  FSETP.NEU.AND P3, PT, R13, RZ, PT ;  /* 0x000000ff0d00720b */ /* 0x020fe40003f6d000 */
[----:B------:R-:W-:-:S05]  /*0630*/  FSETP.EQ.OR P2, PT, R29, RZ, !P2 ;  /* 0x000000ff1d00720b */ /* 0x000fca0005742400 */
[----:B------:R-:W-:Y:S02]  /*0640*/  @!P0 LOP3.LUT R9, R22, 0x80000000, R27, 0x48, !PT ;  /* 0x8000000016098812 */ /* 0x000fe400078e481b */
[----:B------:R-:W-:Y:S02]  /*0650*/  FSETP.EQ.OR P3, PT, R26, RZ, !P3 ;  /* 0x000000ff1a00720b */ /* 0x000fe40005f62400 */
[----:B------:R-:W-:Y:S02]  /*0660*/  @!P0 IADD3 R22, PT, PT, R27, 0x40880000, R22 ;  /* 0x408800001b168810 */ /* 0x000fe40007ffe016 */
[----:B------:R-:W-:Y:S02]  /*0670*/  @!P1 LOP3.LUT R8, R6, 0x80000000, R11, 0x48, !PT ;  /* 0x8000000006089812 */ /* 0x000fe400078e480b */
[----:B------:R-:W-:Y:S01]  /*0680*/  @!P1 IADD3 R11, PT, PT, R11, 0x40880000, R6 ;  /* 0x408800000b0b9810 */ /* 0x000fe20007ffe006 */
[----:B------:R-:W-:Y:S01]  /*0690*/  IMAD.MOV.U32 R6, RZ, RZ, RZ ;  /* 0x000000ffff067224 */ /* 0x000fe200078e00ff */
[----:B------:R-:W-:-:S02]  /*06a0*/  @!P0 LOP3.LUT R7, R9, 0x7fffffff, R22, 0xf8, !PT ;  /* 0x7fffffff09078812 */ /* 0x000fc400078ef816 */
[----:B------:R-:W-:Y:S02]  /*06b0*/  @!P1 LOP3.LUT R6, R8, 0x7fffffff, R11, 0xf8, !PT ;  /* 0x7fffffff08069812 */ /* 0x000fe400078ef80b */
[----:B------:R-:W-:Y:S01]  /*06c0*/  @!P2 LOP3.LUT R8, R24, 0x80000000, R29, 0x48, !PT ;  /* 0x800000001808a812 */ /* 0x000fe200078e481d */
[----:B------:R-:W-:Y:S01]  /*06d0*/  FADD R21, R10, R7 ;  /* 0x000000070a157221 */ /* 0x000fe20000000000 */
[----:B------:R-:W-:Y:S01]  /*06e0*/  @!P2 IADD3 R29, PT, PT, R29, 0x40880000, R24 ;  /* 0x408800001d1da810 */ /* 0x000fe20007ffe018 */
[----:B------:R-:W-:Y:S01]  /*06f0*/  IMAD.MOV.U32 R7, RZ, RZ, RZ ;  /* 0x000000ffff077224 */ /* 0x000fe200078e00ff */
[----:B------:R-:W-:Y:S01]  /*0700*/  @!P3 LOP3.LUT R9, R13, 0x80000000, R26, 0x48, !PT ;  /* 0x800000000d09b812 */ /* 0x000fe200078e481a */
[----:B------:R-:W-:Y:S01]  /*0710*/  FADD R6, R21, R6 ;  /* 0x0000000615067221 */ /* 0x000fe20000000000 */
[----:B------:R-:W-:Y:S02]  /*0720*/  @!P3 IADD3 R26, PT, PT, R26, 0x40880000, R13 ;  /* 0x408800001a1ab810 */ /* 0x000fe40007ffe00d */
[----:B------:R-:W-:-:S02]  /*0730*/  @!P2 LOP3.LUT R7, R8, 0x7fffffff, R29, 0xf8, !PT ;  /* 0x7fffffff0807a812 */ /* 0x000fc400078ef81d */
[----:B------:R-:W-:Y:S02]  /*0740*/  @!P3 LOP3.LUT R16, R9, 0x7fffffff, R26, 0xf8, !PT ;  /* 0x7fffffff0910b812 */ /* 0x000fe400078ef81a */
[----:B------:R-:W-:Y:S01]  /*0750*/  IADD3 R4, P0, PT, R4, 0x20, RZ ;  /* 0x0000002004047810 */ /* 0x000fe20007f1e0ff */
[----:B------:R-:W-:-:S04]  /*0760*/  FADD R7, R6, R7 ;  /* 0x0000000706077221 */ /* 0x000fc80000000000 */
[----:B------:R-:W-:Y:S02]  /*0770*/  IMAD.X R5, RZ, RZ, R5, P0 ;  /* 0x000000ffff057224 */ /* 0x000fe400000e0605 */
[----:B------:R-:W-:Y:S01]  /*0780*/  FADD R16, R7, R16 ;  /* 0x0000001007107221 */ /* 0x000fe20000000000 */
[----:B------:R-:W-:Y:S06]  /*0790*/  BRA.U UP1, `(.L_x_2) ;  /* 0xfffffff901a87547 */ /* 0x000fec000b83ffff */
.L_x_1:
[----:B------:R-:W-:Y:S05]  /*07a0*/  BRA.U !UP0, `(.L_x_0) ;  /* 0x0000000508b07547 */ /* 0x000fea000b800000 */
[----:B------:R-:W0:Y:S01]  /*07b0*/  LDCU UR5, c[0x0][0x3a0] ;  /* 0x00007400ff0577ac */ /* 0x000e220008000800 */
[----:B------:R-:W-:Y:S02]  /*07c0*/  UISETP.GE.U32.AND UP0, UPT, UR6, 0x4, UPT ;  /* 0x000000040600788c */ /* 0x000fe4000bf06070 */
[----:B0-----:R-:W-:-:S04]  /*07d0*/  ULOP3.LUT UR7, UR5, 0x3, URZ, 0xc0, !UPT ;  /* 0x0000000305077892 */ /* 0x001fc8000f8ec0ff */
[----:B------:R-:W-:-:S03]  /*07e0*/  UISETP.NE.AND UP1, UPT, UR7, URZ, UPT ;  /* 0x000000ff0700728c */ /* 0x000fc6000bf25270 */
[----:B------:R-:W-:Y:S08]  /*07f0*/  BRA.U !UP0, `(.L_x_3) ;  /* 0x0000000108cc7547 */ /* 0x000ff0000b800000 */
[----:B------:R-:W0:Y:S01]  /*0800*/  LDC.64 R8, c[0x0][0x388] ;  /* 0x0000e200ff087b82 */ /* 0x000e220000000a00 */
[----:B------:R-:W1:Y:S01]  /*0810*/  LDCU.64 UR10, c[0x0][0x380] ;  /* 0x00007000ff0a77ac */ /* 0x000e620008000a00 */
[----:B------:R-:W-:Y:S01]  /*0820*/  IMAD R7, R19, UR4, R0 ;  /* 0x0000000413077c24 */ /* 0x000fe2000f8e0200 */
[C---:B------:R-:W-:Y:S01]  /*0830*/  IADD3 R6, P0, PT, R14.reuse, UR4, RZ ;  /* 0x000000040e067c10 */ /* 0x040fe2000ff1e0ff */
[----:B------:R-:W-:-:S04]  /*0840*/  VIADD R3, R14, UR4 ;  /* 0x000000040e037c36 */ /* 0x000fc80008000000 */
[----:B------:R-:W2:Y:S01]  /*0850*/  LDC.64 R4, c[0x0][0x380] ;  /* 0x0000e000ff047b82 */ /* 0x000ea20000000a00 */
[----:B0-----:R-:W-:-:S05]  /*0860*/  IMAD.WIDE R8, R7, 0x4, R8 ;  /* 0x0000000407087825 */ /* 0x001fca00078e0208 */
[----:B------:R-:W3:Y:S01]  /*0870*/  LDG.E.CONSTANT R18, desc[UR8][R8.64] ;  /* 0x0000000808127981 */ /* 0x000ee2000c1e9900 */
[----:B------:R-:W-:-:S04]  /*0880*/  IMAD.WIDE R10, R19, 0x4, R8 ;  /* 0x00000004130a7825 */ /* 0x000fc800078e0208 */
[----:B--2---:R-:W-:-:S04]  /*0890*/  IMAD.WIDE.U32 R4, R3, 0x4, R4 ;  /* 0x0000000403047825 */ /* 0x004fc800078e0004 */
[----:B------:R-:W-:Y:S01]  /*08a0*/  IMAD.X R3, RZ, RZ, RZ, P0 ;  /* 0x000000ffff037224 */ /* 0x000fe200000e06ff */
[C---:B-1----:R-:W-:Y:S01]  /*08b0*/  LEA R2, P0, R6.reuse, UR10, 0x2 ;  /* 0x0000000a06027c11 */ /* 0x042fe2000f8010ff */
[C---:B------:R-:W-:Y:S01]  /*08c0*/  IMAD.WIDE R12, R19.reuse, 0x4, R10 ;  /* 0x00000004130c7825 */ /* 0x040fe200078e020a */
[----:B------:R-:W2:Y:S02]  /*08d0*/  LDG.E.CONSTANT R5, desc[UR8][R4.64] ;  /* 0x0000000804057981 */ /* 0x000ea4000c1e9900 */
[----:B------:R-:W-:Y:S02]  /*08e0*/  LEA.HI.X R3, R6, UR11, R3, 0x2, P0 ;  /* 0x0000000b06037c11 */ /* 0x000fe400080f1403 */
[----:B------:R-:W4:Y:S01]  /*08f0*/  LDG.E.CONSTANT R10, desc[UR8][R10.64] ;  /* 0x000000080a0a7981 */ /* 0x000f22000c1e9900 */
[----:B------:R-:W-:-:S03]  /*0900*/  IMAD.WIDE R6, R19, 0x4, R12 ;  /* 0x0000000413067825 */ /* 0x000fc600078e020c */
[----:B------:R-:W5:Y:S04]  /*0910*/  LDG.E.CONSTANT R17, desc[UR8][R2.64+0x4] ;  /* 0x0000040802117981 */ /* 0x000f68000c1e9900 */
[----:B------:R-:W5:Y:S04]  /*0920*/  LDG.E.CONSTANT R13, desc[UR8][R12.64] ;  /* 0x000000080c0d7981 */ /* 0x000f68000c1e9900 */
[----:B------:R-:W5:Y:S04]  /*0930*/  LDG.E.CONSTANT R7, desc[UR8][R6.64] ;  /* 0x0000000806077981 */ /* 0x000f68000c1e9900 */
[----:B------:R-:W5:Y:S04]  /*0940*/  LDG.E.CONSTANT R8, desc[UR8][R2.64+0x8] ;  /* 0x0000080802087981 */ /* 0x000f68000c1e9900 */
[----:B------:R0:W5:Y:S02]  /*0950*/  LDG.E.CONSTANT R20, desc[UR8][R2.64+0xc] ;  /* 0x00000c0802147981 */ /* 0x000164000c1e9900 */
[----:B0-----:R-:W-:Y:S01]  /*0960*/  IMAD.MOV.U32 R2, RZ, RZ, RZ ;  /* 0x000000ffff027224 */ /* 0x001fe200078e00ff */
[----:B------:R-:W-:Y:S01]  /*0970*/  UIADD3 UR4, UPT, UPT, UR4, 0x4, URZ ;  /* 0x0000000404047890 */ /* 0x000fe2000fffe0ff */
[----:B---3--:R-:W-:-:S04]  /*0980*/  FSETP.NEU.AND P2, PT, R18, RZ, PT ;  /* 0x000000ff1200720b */ /* 0x008fc80003f4d000 */
[----:B--2---:R-:W-:Y:S02]  /*0990*/  FSETP.EQ.OR P2, PT, R5, RZ, !P2 ;  /* 0x000000ff0500720b */ /* 0x004fe40005742400 */
[----:B----4-:R-:W-:-:S04]  /*09a0*/  FSETP.NEU.AND P1, PT, R10, RZ, PT ;  /* 0x000000ff0a00720b */ /* 0x010fc80003f2d000 */
[----:B-----5:R-:W-:Y:S02]  /*09b0*/  FSETP.EQ.OR P1, PT, R17, RZ, !P1 ;  /* 0x000000ff1100720b */ /* 0x020fe40004f22400 */
[----:B------:R-:W-:Y:S02]  /*09c0*/  FSETP.NEU.AND P0, PT, R13, RZ, PT ;  /* 0x000000ff0d00720b */ /* 0x000fe40003f0d000 */
[----:B------:R-:W-:Y:S02]  /*09d0*/  FSETP.NEU.AND P3, PT, R7, RZ, PT ;  /* 0x000000ff0700720b */ /* 0x000fe40003f6d000 */
[----:B------:R-:W-:Y:S02]  /*09e0*/  FSETP.EQ.OR P0, PT, R8, RZ, !P0 ;  /* 0x000000ff0800720b */ /* 0x000fe40004702400 */
[----:B------:R-:W-:Y:S02]  /*09f0*/  @!P2 LOP3.LUT R4, R18, 0x80000000, R5, 0x48, !PT ;  /* 0x800000001204a812 */ /* 0x000fe400078e4805 */
[----:B------:R-:W-:-:S02]  /*0a00*/  @!P2 IADD3 R9, PT, PT, R5, 0x40880000, R18 ;  /* 0x408800000509a810 */ /* 0x000fc40007ffe012 */
[----:B------:R-:W-:Y:S01]  /*0a10*/  FSETP.EQ.OR P3, PT, R20, RZ, !P3 ;  /* 0x000000ff1400720b */ /* 0x000fe20005f62400 */
[----:B------:R-:W-:Y:S01]  /*0a20*/  IMAD.MOV.U32 R5, RZ, RZ, RZ ;  /* 0x000000ffff057224 */ /* 0x000fe200078e00ff */
[----:B------:R-:W-:Y:S02]  /*0a30*/  @!P2 LOP3.LUT R5, R4, 0x7fffffff, R9, 0xf8, !PT ;  /* 0x7fffffff0405a812 */ /* 0x000fe400078ef809 */
[----:B------:R-:W-:Y:S02]  /*0a40*/  @!P1 LOP3.LUT R3, R10, 0x80000000, R17, 0x48, !PT ;  /* 0x800000000a039812 */ /* 0x000fe400078e4811 */
[----:B------:R-:W-:Y:S01]  /*0a50*/  @!P1 IADD3 R4, PT, PT, R17, 0x40880000, R10 ;  /* 0x4088000011049810 */ /* 0x000fe20007ffe00a */
[----:B------:R-:W-:Y:S01]  /*0a60*/  FADD R9, R16, R5 ;  /* 0x0000000510097221 */ /* 0x000fe20000000000 */
[----:B------:R-:W-:Y:S02]  /*0a70*/  @!P0 IADD3 R5, PT, PT, R8, 0x40880000, R13 ;  /* 0x4088000008058810 */ /* 0x000fe40007ffe00d */
[----:B------:R-:W-:-:S02]  /*0a80*/  @!P1 LOP3.LUT R2, R3, 0x7fffffff, R4, 0xf8, !PT ;  /* 0x7fffffff03029812 */ /* 0x000fc400078ef804 */
[----:B------:R-:W-:Y:S01]  /*0a90*/  @!P0 LOP3.LUT R4, R13, 0x80000000, R8, 0x48, !PT ;  /* 0x800000000d048812 */ /* 0x000fe200078e4808 */
[----:B------:R-:W-:Y:S01]  /*0aa0*/  IMAD.MOV.U32 R3, RZ, RZ, RZ ;  /* 0x000000ffff037224 */ /* 0x000fe200078e00ff */
[----:B------:R-:W-:Y:S01]  /*0ab0*/  @!P3 LOP3.LUT R6, R7, 0x80000000, R20, 0x48, !PT ;  /* 0x800000000706b812 */ /* 0x000fe200078e4814 */
[----:B------:R-:W-:Y:S01]  /*0ac0*/  FADD R2, R9, R2 ;  /* 0x0000000209027221 */ /* 0x000fe20000000000 */
[----:B------:R-:W-:Y:S02]  /*0ad0*/  @!P3 IADD3 R7, PT, PT, R20, 0x40880000, R7 ;  /* 0x408800001407b810 */ /* 0x000fe40007ffe007 */
[----:B------:R-:W-:Y:S01]  /*0ae0*/  @!P0 LOP3.LUT R3, R4, 0x7fffffff, R5, 0xf8, !PT ;  /* 0x7fffffff04038812 */ /* 0x000fe200078ef805 */
[----:B------:R-:W-:Y:S01]  /*0af0*/  IMAD.MOV.U32 R16, RZ, RZ, RZ ;  /* 0x000000ffff107224 */ /* 0x000fe200078e00ff */
[----:B------:R-:W-:-:S03]  /*0b00*/  @!P3 LOP3.LUT R16, R6, 0x7fffffff, R7, 0xf8, !PT ;  /* 0x7fffffff0610b812 */ /* 0x000fc600078ef807 */
[----:B------:R-:W-:-:S04]  /*0b10*/  FADD R3, R2, R3 ;  /* 0x0000000302037221 */ /* 0x000fc80000000000 */
[----:B------:R-:W-:-:S07]  /*0b20*/  FADD R16, R3, R16 ;  /* 0x0000001003107221 */ /* 0x000fce0000000000 */
.L_x_3:
[----:B------:R-:W-:Y:S05]  /*0b30*/  BRA.U !UP1, `(.L_x_0) ;  /* 0x0000000109cc7547 */ /* 0x000fea000b800000 */
[----:B------:R-:W-:Y:S02]  /*0b40*/  UISETP.NE.AND UP0, UPT, UR7, 0x1, UPT ;  /* 0x000000010700788c */ /* 0x000fe4000bf05270 */
[----:B------:R-:W-:-:S04]  /*0b50*/  ULOP3.LUT UR5, UR5, 0x1, URZ, 0xc0, !UPT ;  /* 0x0000000105057892 */ /* 0x000fc8000f8ec0ff */
[----:B------:R-:W-:-:S03]  /*0b60*/  UISETP.NE.U32.AND UP1, UPT, UR5, 0x1, UPT ;  /* 0x000000010500788c */ /* 0x000fc6000bf25070 */
[----:B------:R-:W-:Y:S08]  /*0b70*/  BRA.U !UP0, `(.L_x_4) ;  /* 0x00000001087c7547 */ /* 0x000ff0000b800000 */
[----:B------:R-:W0:Y:S01]  /*0b80*/  LDC.64 R2, c[0x0][0x388] ;  /* 0x0000e200ff027b82 */ /* 0x000e220000000a00 */
[----:B------:R-:W1:Y:S01]  /*0b90*/  LDCU.64 UR6, c[0x0][0x380] ;  /* 0x00007000ff0677ac */ /* 0x000e620008000a00 */
[----:B------:R-:W-:Y:S01]  /*0ba0*/  IMAD R9, R19, UR4, R0 ;  /* 0x0000000413097c24 */ /* 0x000fe2000f8e0200 */
[----:B------:R-:W-:-:S05]  /*0bb0*/  IADD3 R10, P0, PT, R14, UR4, RZ ;  /* 0x000000040e0a7c10 */ /* 0x000fca000ff1e0ff */
[----:B------:R-:W2:Y:S01]  /*0bc0*/  LDC.64 R6, c[0x0][0x380] ;  /* 0x0000e000ff067b82 */ /* 0x000ea20000000a00 */
[----:B------:R-:W-:Y:S02]  /*0bd0*/  IMAD.X R11, RZ, RZ, RZ, P0 ;  /* 0x000000ffff0b7224 */ /* 0x000fe400000e06ff */
[----:B0-----:R-:W-:Y:S01]  /*0be0*/  IMAD.WIDE R8, R9, 0x4, R2 ;  /* 0x0000000409087825 */ /* 0x001fe200078e0202 */
[----:B-1----:R-:W-:-:S03]  /*0bf0*/  LEA R2, P0, R10, UR6, 0x2 ;  /* 0x000000060a027c11 */ /* 0x002fc6000f8010ff */
[----:B------:R-:W-:Y:S02]  /*0c00*/  VIADD R3, R14, UR4 ;  /* 0x000000040e037c36 */ /* 0x000fe40008000000 */
[----:B------:R-:W-:Y:S02]  /*0c10*/  IMAD.WIDE R4, R19, 0x4, R8 ;  /* 0x0000000413047825 */ /* 0x000fe400078e0208 */
[----:B------:R0:W3:Y:S02]  /*0c20*/  LDG.E.CONSTANT R8, desc[UR8][R8.64] ;  /* 0x0000000808087981 */ /* 0x0000e4000c1e9900 */
[----:B--2---:R-:W-:Y:S01]  /*0c30*/  IMAD.WIDE.U32 R6, R3, 0x4, R6 ;  /* 0x0000000403067825 */ /* 0x004fe200078e0006 */
[----:B------:R-:W-:Y:S01]  /*0c40*/  LEA.HI.X R3, R10, UR7, R11, 0x2, P0 ;  /* 0x000000070a037c11 */ /* 0x000fe200080f140b */
[----:B------:R-:W2:Y:S04]  /*0c50*/  LDG.E.CONSTANT R5, desc[UR8][R4.64] ;  /* 0x0000000804057981 */ /* 0x000ea8000c1e9900 */
[----:B------:R-:W4:Y:S04]  /*0c60*/  LDG.E.CONSTANT R7, desc[UR8][R6.64] ;  /* 0x0000000806077981 */ /* 0x000f28000c1e9900 */
[----:B------:R-:W5:Y:S01]  /*0c70*/  LDG.E.CONSTANT R2, desc[UR8][R2.64+0x4] ;  /* 0x0000040802027981 */ /* 0x000f62000c1e9900 */
[----:B0-----:R-:W-:Y:S01]  /*0c80*/  IMAD.MOV.U32 R9, RZ, RZ, RZ ;  /* 0x000000ffff097224 */ /* 0x001fe200078e00ff */
[----:B------:R-:W-:Y:S01]  /*0c90*/  UIADD3 UR4, UPT, UPT, UR4, 0x2, URZ ;  /* 0x0000000204047890 */ /* 0x000fe2000fffe0ff */
[----:B---3--:R-:W-:-:S02]  /*0ca0*/  FSETP.NEU.AND P0, PT, R8, RZ, PT ;  /* 0x000000ff0800720b */ /* 0x008fc40003f0d000 */
[----:B--2---:R-:W-:Y:S02]  /*0cb0*/  FSETP.NEU.AND P1, PT, R5, RZ, PT ;  /* 0x000000ff0500720b */ /* 0x004fe40003f2d000 */
[----:B----4-:R-:W-:Y:S02]  /*0cc0*/  FSETP.EQ.OR P0, PT, R7, RZ, !P0 ;  /* 0x000000ff0700720b */ /* 0x010fe40004702400 */
[----:B-----5:R-:W-:-:S11]  /*0cd0*/  FSETP.EQ.OR P1, PT, R2, RZ, !P1 ;  /* 0x000000ff0200720b */ /* 0x020fd60004f22400 */
[----:B------:R-:W-:Y:S02]  /*0ce0*/  @!P0 LOP3.LUT R10, R8, 0x80000000, R7, 0x48, !PT ;  /* 0x80000000080a8812 */ /* 0x000fe400078e4807 */
[----:B------:R-:W-:Y:S02]  /*0cf0*/  @!P0 IADD3 R11, PT, PT, R7, 0x40880000, R8 ;  /* 0x40880000070b8810 */ /* 0x000fe40007ffe008 */
[----:B------:R-:W-:Y:S02]  /*0d00*/  @!P1 LOP3.LUT R8, R5, 0x80000000, R2, 0x48, !PT ;  /* 0x8000000005089812 */ /* 0x000fe400078e4802 */
[----:B------:R-:W-:Y:S02]  /*0d10*/  @!P1 IADD3 R5, PT, PT, R2, 0x40880000, R5 ;  /* 0x4088000002059810 */ /* 0x000fe40007ffe005 */
[----:B------:R-:W-:Y:S01]  /*0d20*/  @!P0 LOP3.LUT R9, R10, 0x7fffffff, R11, 0xf8, !PT ;  /* 0x7fffffff0a098812 */ /* 0x000fe200078ef80b */
[----:B------:R-:W-:Y:S01]  /*0d30*/  IMAD.MOV.U32 R2, RZ, RZ, RZ ;  /* 0x000000ffff027224 */ /* 0x000fe200078e00ff */
[----:B------:R-:W-:-:S03]  /*0d40*/  @!P1 LOP3.LUT R2, R8, 0x7fffffff, R5, 0xf8, !PT ;  /* 0x7fffffff08029812 */ /* 0x000fc600078ef805 */
[----:B------:R-:W-:-:S04]  /*0d50*/  FADD R9, R16, R9 ;  /* 0x0000000910097221 */ /* 0x000fc80000000000 */
[----:B------:R-:W-:-:S07]  /*0d60*/  FADD R16, R9, R2 ;  /* 0x0000000209107221 */ /* 0x000fce0000000000 */
.L_x_4:
[----:B------:R-:W-:Y:S05]  /*0d70*/  BRA.U UP1, `(.L_x_0) ;  /* 0x00000001013c7547 */ /* 0x000fea000b800000 */
[----:B------:R-:W0:Y:S01]  /*0d80*/  LDC.64 R4, c[0x0][0x388] ;  /* 0x0000e200ff047b82 */ /* 0x000e220000000a00 */
[----:B------:R-:W-:Y:S02]  /*0d90*/  IMAD R9, R19, UR4, R0 ;  /* 0x0000000413097c24 */ /* 0x000fe4000f8e0200 */
[----:B------:R-:W-:-:S05]  /*0da0*/  VIADD R7, R14, UR4 ;  /* 0x000000040e077c36 */ /* 0x000fca0008000000 */
[----:B------:R-:W1:Y:S01]  /*0db0*/  LDC.64 R2, c[0x0][0x380] ;  /* 0x0000e000ff027b82 */ /* 0x000e620000000a00 */
[----:B0-----:R-:W-:-:S06]  /*0dc0*/  IMAD.WIDE R4, R9, 0x4, R4 ;  /* 0x0000000409047825 */ /* 0x001fcc00078e0204 */
[----:B------:R-:W2:Y:S01]  /*0dd0*/  LDG.E.CONSTANT R5, desc[UR8][R4.64] ;  /* 0x0000000804057981 */ /* 0x000ea2000c1e9900 */
[----:B-1----:R-:W-:-:S06]  /*0de0*/  IMAD.WIDE.U32 R2, R7, 0x4, R2 ;  /* 0x0000000407027825 */ /* 0x002fcc00078e0002 */
[----:B------:R-:W3:Y:S01]  /*0df0*/  LDG.E.CONSTANT R2, desc[UR8][R2.64] ;  /* 0x0000000802027981 */ /* 0x000ee2000c1e9900 */
[----:B------:R-:W-:Y:S01]  /*0e00*/  IMAD.MOV.U32 R7, RZ, RZ, RZ ;  /* 0x000000ffff077224 */ /* 0x000fe200078e00ff */
[----:B--2---:R-:W-:-:S04]  /*0e10*/  FSETP.NEU.AND P0, PT, R5, RZ, PT ;  /* 0x000000ff0500720b */ /* 0x004fc80003f0d000 */
[----:B---3--:R-:W-:-:S13]  /*0e20*/  FSETP.EQ.OR P0, PT, R2, RZ, !P0 ;  /* 0x000000ff0200720b */ /* 0x008fda0004702400 */
[----:B------:R-:W-:Y:S02]  /*0e30*/  @!P0 LOP3.LUT R6, R5, 0x80000000, R2, 0x48, !PT ;  /* 0x8000000005068812 */ /* 0x000fe400078e4802 */
[----:B------:R-:W-:-:S04]  /*0e40*/  @!P0 IADD3 R9, PT, PT, R2, 0x40880000, R5 ;  /* 0x4088000002098810 */ /* 0x000fc80007ffe005 */
[----:B------:R-:W-:-:S05]  /*0e50*/  @!P0 LOP3.LUT R7, R6, 0x7fffffff, R9, 0xf8, !PT ;  /* 0x7fffffff06078812 */ /* 0x000fca00078ef809 */
[----:B------:R-:W-:-:S07]  /*0e60*/  FADD R16, R16, R7 ;  /* 0x0000000710107221 */ /* 0x000fce0000000000 */
.L_x_0:
[----:B------:R-:W0:Y:S01]  /*0e70*/  LDC.64 R2, c[0x0][0x390] ;  /* 0x0000e400ff027b82 */ /* 0x000e220000000a00 */
[----:B------:R-:W-:-:S04]  /*0e80*/  IMAD R15, R15, R19, R0 ;  /* 0x000000130f0f7224 */ /* 0x000fc800078e0200 */
[----:B0-----:R-:W-:-:S05]  /*0e90*/  IMAD.WIDE R2, R15, 0x4, R2 ;  /* 0x000000040f027825 */ /* 0x001fca00078e0202 */
[----:B------:R-:W-:Y:S01]  /*0ea0*/  STG.E desc[UR8][R2.64], R16 ;  /* 0x0000001002007986 */ /* 0x000fe2000c101908 */
[----:B------:R-:W-:Y:S05]  /*0eb0*/  EXIT ;  /* 0x000000000000794d */ /* 0x000fea0003800000 */
.L_x_5:
[----:B------:R-:W-:-:S00]  /*0ec0*/  BRA `(.L_x_5) ;  /* 0xfffffffc00fc7947 */ /* 0x000fc0000383ffff */
[----:B------:R-:W-:-:S00]  /*0ed0*/  NOP ;  /* 0x0000000000007918 */ /* 0x000fc00000000000 */
        /* <DEDUP_REMOVED lines=10> */
.L_x_6:


//--------------------- .nv.shared.reserved.0     --------------------------
	.section	.nv.shared.reserved.0,"aw",@nobits
	.weak		__nv_reservedSMEM_offset_0_alias
	.size		__nv_reservedSMEM_offset_0_alias, 0, 64
	.other		__nv_reservedSMEM_offset_0_alias,@"STO_CUDA_RESERVED_SHARED STV_DEFAULT"
__nv_reservedSMEM_offset_0_alias:
	.zero		0
	.zero		64


//--------------------- .nv.constant0._Z27baseline_approx_kernel_fp32PKfS0_Pfiii --------------------------
	.section	.nv.constant0._Z27baseline_approx_kernel_fp32PKfS0_Pfiii,"a",@progbits
	.sectionflags	@""
	.align	4
.nv.constant0._Z27baseline_approx_kernel_fp32PKfS0_Pfiii:
	.zero		932


//--------------------- SYMBOLS --------------------------

	.type		.nv.reservedSmem.offset0,@object
	.size		.nv.reservedSmem.offset0,0x4
